//
// Generated by NVIDIA NVVM Compiler
//
// Compiler Build ID: CL-36424714
// Cuda compilation tools, release 13.0, V13.0.88
// Based on NVVM 20.0.0
//

.version 9.0
.target sm_100
.address_size 64

	// .globl	_Z10testKerneli
.extern .func __assertfail
(
	.param .b64 __assertfail_param_0,
	.param .b64 __assertfail_param_1,
	.param .b32 __assertfail_param_2,
	.param .b64 __assertfail_param_3,
	.param .b64 __assertfail_param_4
)
;
.global .align 1 .b8 __unnamed_1[21] = {118, 111, 105, 100, 32, 116, 101, 115, 116, 75, 101, 114, 110, 101, 108, 40, 105, 110, 116, 41};
.global .align 1 .b8 __unnamed_2[18] = {118, 111, 105, 100, 32, 112, 101, 114, 102, 75, 101, 114, 110, 101, 108, 40, 41};
.global .align 1 .b8 $str[8] = {103, 105, 100, 32, 60, 32, 78};
.global .align 1 .b8 $str$1[27] = {47, 116, 109, 112, 47, 115, 97, 115, 115, 95, 99, 117, 95, 120, 99, 111, 103, 102, 117, 101, 119, 47, 107, 46, 99, 117};
.global .align 1 .b8 $str$2[30] = {103, 105, 100, 32, 60, 61, 32, 98, 108, 111, 99, 107, 68, 105, 109, 46, 120, 32, 42, 32, 103, 114, 105, 100, 68, 105, 109, 46, 120};

.visible .entry _Z10testKerneli(
	.param .u32 _Z10testKerneli_param_0
)
{
	.reg .pred 	%p<2>;
	.reg .b32 	%r<6>;
	.reg .b64 	%rd<7>;

	ld.param.u32 	%r1, [_Z10testKerneli_param_0];
	mov.u32 	%r2, %ctaid.x;
	mov.u32 	%r3, %ntid.x;
	mov.u32 	%r4, %tid.x;
	mad.lo.s32 	%r5, %r2, %r3, %r4;
	setp.lt.s32 	%p1, %r5, %r1;
	@%p1 bra 	$L__BB0_2;
	mov.u64 	%rd1, $str;
	cvta.global.u64 	%rd2, %rd1;
	mov.u64 	%rd3, $str$1;
	cvta.global.u64 	%rd4, %rd3;
	mov.u64 	%rd5, __unnamed_1;
	cvta.global.u64 	%rd6, %rd5;
	{ // callseq 0, 0
	.param .b64 param0;
	st.param.b64 	[param0], %rd2;
	.param .b64 param1;
	st.param.b64 	[param1], %rd4;
	.param .b32 param2;
	st.param.b32 	[param2], 21;
	.param .b64 param3;
	st.param.b64 	[param3], %rd6;
	.param .b64 param4;
	st.param.b64 	[param4], 1;
	call.uni 
	__assertfail, 
	(
	param0, 
	param1, 
	param2, 
	param3, 
	param4
	);
	} // callseq 0
$L__BB0_2:
	ret;

}
	// .globl	_Z10perfKernelv
.visible .entry _Z10perfKernelv()
{
	.reg .pred 	%p<2>;
	.reg .b32 	%r<7>;
	.reg .b64 	%rd<7>;

	mov.u32 	%r1, %ctaid.x;
	mov.u32 	%r2, %ntid.x;
	mov.u32 	%r3, %tid.x;
	mad.lo.s32 	%r4, %r1, %r2, %r3;
	mov.u32 	%r5, %nctaid.x;
	mul.lo.s32 	%r6, %r2, %r5;
	setp.le.u32 	%p1, %r4, %r6;
	@%p1 bra 	$L__BB1_2;
	mov.u64 	%rd1, $str$2;
	cvta.global.u64 	%rd2, %rd1;
	mov.u64 	%rd3, $str$1;
	cvta.global.u64 	%rd4, %rd3;
	mov.u64 	%rd5, __unnamed_2;
	cvta.global.u64 	%rd6, %rd5;
	{ // callseq 1, 0
	.param .b64 param0;
	st.param.b64 	[param0], %rd2;
	.param .b64 param1;
	st.param.b64 	[param1], %rd4;
	.param .b32 param2;
	st.param.b32 	[param2], 28;
	.param .b64 param3;
	st.param.b64 	[param3], %rd6;
	.param .b64 param4;
	st.param.b64 	[param4], 1;
	call.uni 
	__assertfail, 
	(
	param0, 
	param1, 
	param2, 
	param3, 
	param4
	);
	} // callseq 1
$L__BB1_2:
	ret;

}
	// .globl	_Z11perfKernel2v
.visible .entry _Z11perfKernel2v()
{


	ret;

}


// ===== COMPILED SASS (sm_100) =====

	.target	sm_100

	.elftype	@"ET_EXEC"


//--------------------- .note.nv.tkinfo           --------------------------
	.section	.note.nv.tkinfo,"",@"SHT_NOTE"
	.sectionflags	@"SHF_NOTE_NV_TKINFO"
	.tkinfo
        /*0018*/ 	.word	0x00000002
        /*0030*/ 	.string	""
        /*0030*/ 	.string	"ptxas"
        /*0030*/ 	.string	"Cuda compilation tools, release 13.0, V13.0.88"
        /*0030*/ 	.string	"Build cuda_13.0.r13.0/compiler.36424714_0"
        /*0030*/ 	.string	"-arch sm_100 -m 64 "



//--------------------- .note.nv.cuinfo           --------------------------
	.section	.note.nv.cuinfo,"",@"SHT_NOTE"
	.sectionflags	@"SHF_NOTE_NV_CUINFO"
        /*0018*/ 	.short	0x0002
        /*001a*/ 	.short	0x0064
        /*001c*/ 	.short	0x0082
	.zero		2


//--------------------- .nv.info                  --------------------------
	.section	.nv.info,"",@"SHT_CUDA_INFO"
	.align	4


	//----- nvinfo : EIATTR_REGCOUNT
	.align		4
        /*0000*/ 	.byte	0x04, 0x2f
        /*0002*/ 	.short	(.L_6 - .L_5)
	.align		4
.L_5:
        /*0004*/ 	.word	index@(_Z10testKerneli)
        /*0008*/ 	.word	0x00000018


	//----- nvinfo : EIATTR_FRAME_SIZE
	.align		4
.L_6:
        /*000c*/ 	.byte	0x04, 0x11
        /*000e*/ 	.short	(.L_8 - .L_7)
	.align		4
.L_7:
        /*0010*/ 	.word	index@(_Z10testKerneli)
        /*0014*/ 	.word	0x00000000


	//----- nvinfo : EIATTR_REGCOUNT
	.align		4
.L_8:
        /*0018*/ 	.byte	0x04, 0x2f
        /*001a*/ 	.short	(.L_10 - .L_9)
	.align		4
.L_9:
        /*001c*/ 	.word	index@(_Z10perfKernelv)
        /*0020*/ 	.word	0x00000018


	//----- nvinfo : EIATTR_FRAME_SIZE
	.align		4
.L_10:
        /*0024*/ 	.byte	0x04, 0x11
        /*0026*/ 	.short	(.L_12 - .L_11)
	.align		4
.L_11:
        /*0028*/ 	.word	index@(_Z10perfKernelv)
        /*002c*/ 	.word	0x00000000


	//----- nvinfo : EIATTR_REGCOUNT
	.align		4
.L_12:
        /*0030*/ 	.byte	0x04, 0x2f
        /*0032*/ 	.short	(.L_14 - .L_13)
	.align		4
.L_13:
        /*0034*/ 	.word	index@(_Z11perfKernel2v)
        /*0038*/ 	.word	0x00000004


	//----- nvinfo : EIATTR_FRAME_SIZE
	.align		4
.L_14:
        /*003c*/ 	.byte	0x04, 0x11
        /*003e*/ 	.short	(.L_16 - .L_15)
	.align		4
.L_15:
        /*0040*/ 	.word	index@(_Z11perfKernel2v)
        /*0044*/ 	.word	0x00000000


	//----- nvinfo : EIATTR_MIN_STACK_SIZE
	.align		4
.L_16:
        /*0048*/ 	.byte	0x04, 0x12
        /*004a*/ 	.short	(.L_18 - .L_17)
	.align		4
.L_17:
        /*004c*/ 	.word	index@(_Z11perfKernel2v)
        /*0050*/ 	.word	0x00000000


	//----- nvinfo : EIATTR_MIN_STACK_SIZE
	.align		4
.L_18:
        /*0054*/ 	.byte	0x04, 0x12
        /*0056*/ 	.short	(.L_20 - .L_19)
	.align		4
.L_19:
        /*0058*/ 	.word	index@(_Z10perfKernelv)
        /*005c*/ 	.word	0x00000000


	//----- nvinfo : EIATTR_MIN_STACK_SIZE
	.align		4
.L_20:
        /*0060*/ 	.byte	0x04, 0x12
        /*0062*/ 	.short	(.L_22 - .L_21)
	.align		4
.L_21:
        /*0064*/ 	.word	index@(_Z10testKerneli)
        /*0068*/ 	.word	0x00000000
.L_22:


//--------------------- .nv.compat                --------------------------
	.section	.nv.compat,"",@"SHT_CUDA_COMPAT_INFO"
	.align	4
        /*0000*/ 	.byte	0x02, 0x09, 0x00, 0x00, 0x02, 0x02, 0x01, 0x00, 0x02, 0x05, 0x05, 0x00, 0x03, 0x07, 0x01, 0x01
        /*0010*/ 	.byte	0x02, 0x03, 0x00, 0x00, 0x02, 0x06, 0x01, 0x00, 0x04, 0x0b, 0x08, 0x00, 0x09, 0x00, 0x00, 0x00
        /*0020*/ 	.byte	0x00, 0x00, 0x00, 0x00


//--------------------- .nv.info._Z11perfKernel2v --------------------------
	.section	.nv.info._Z11perfKernel2v,"",@"SHT_CUDA_INFO"
	.sectionflags	@""
	.align	4


	//----- nvinfo : EIATTR_CUDA_API_VERSION
	.align		4
        /*0000*/ 	.byte	0x04, 0x37
        /*0002*/ 	.short	(.L_24 - .L_23)
.L_23:
        /*0004*/ 	.word	0x00000082


	//----- nvinfo : EIATTR_SPARSE_MMA_MASK
	.align		4
.L_24:
        /*0008*/ 	.byte	0x03, 0x50
        /*000a*/ 	.short	0x0000


	//----- nvinfo : EIATTR_MAXREG_COUNT
	.align		4
        /*000c*/ 	.byte	0x03, 0x1b
        /*000e*/ 	.short	0x00ff


	//----- nvinfo : EIATTR_MERCURY_ISA_VERSION
	.align		4
        /*0010*/ 	.byte	0x03, 0x5f
        /*0012*/ 	.short	0x0101


	//----- nvinfo : EIATTR_VRC_CTA_INIT_COUNT
	.align		4
        /*0014*/ 	.byte	0x02, 0x4a
	.zero		1
	.zero		1


	//----- nvinfo : EIATTR_EXIT_INSTR_OFFSETS
	.align		4
        /*0018*/ 	.byte	0x04, 0x1c
        /*001a*/ 	.short	(.L_26 - .L_25)


	//   ....[0]....
.L_25:
        /*001c*/ 	.word	0x00000010


	//----- nvinfo : EIATTR_SW_WAR
	.align		4
.L_26:
        /*0020*/ 	.byte	0x04, 0x36
        /*0022*/ 	.short	(.L_28 - .L_27)
.L_27:
        /*0024*/ 	.word	0x00000008
.L_28:


//--------------------- .nv.info._Z10perfKernelv  --------------------------
	.section	.nv.info._Z10perfKernelv,"",@"SHT_CUDA_INFO"
	.sectionflags	@""
	.align	4


	//----- nvinfo : EIATTR_CUDA_API_VERSION
	.align		4
        /*0000*/ 	.byte	0x04, 0x37
        /*0002*/ 	.short	(.L_30 - .L_29)
.L_29:
        /*0004*/ 	.word	0x00000082


	//----- nvinfo : EIATTR_SPARSE_MMA_MASK
	.align		4
.L_30:
        /*0008*/ 	.byte	0x03, 0x50
        /*000a*/ 	.short	0x0000


	//----- nvinfo : EIATTR_MAXREG_COUNT
	.align		4
        /*000c*/ 	.byte	0x03, 0x1b
        /*000e*/ 	.short	0x00ff


	//----- nvinfo : EIATTR_EXTERNS
	.align		4
        /*0010*/ 	.byte	0x04, 0x0f
        /*0012*/ 	.short	(.L_32 - .L_31)


	//   ....[0]....
	.align		4
.L_31:
        /*0014*/ 	.word	index@(__assertfail)


	//----- nvinfo : EIATTR_MERCURY_ISA_VERSION
	.align		4
.L_32:
        /*0018*/ 	.byte	0x03, 0x5f
        /*001a*/ 	.short	0x0101


	//----- nvinfo : EIATTR_VRC_CTA_INIT_COUNT
	.align		4
        /*001c*/ 	.byte	0x02, 0x4a
	.zero		1
	.zero		1


	//----- nvinfo : EIATTR_SYSCALL_OFFSETS
	.align		4
        /*0020*/ 	.byte	0x04, 0x46
        /*0022*/ 	.short	(.L_34 - .L_33)


	//   ....[0]....
.L_33:
        /*0024*/ 	.word	0x00000180


	//----- nvinfo : EIATTR_EXIT_INSTR_OFFSETS
	.align		4
.L_34:
        /*0028*/ 	.byte	0x04, 0x1c
        /*002a*/ 	.short	(.L_36 - .L_35)


	//   ....[0]....
.L_35:
        /*002c*/ 	.word	0x00000080


	//   ....[1]....
        /*0030*/ 	.word	0x00000190


	//----- nvinfo : EIATTR_CRS_STACK_SIZE
	.align		4
.L_36:
        /*0034*/ 	.byte	0x04, 0x1e
        /*0036*/ 	.short	(.L_38 - .L_37)
.L_37:
        /*0038*/ 	.word	0x00000000


	//----- nvinfo : EIATTR_SW_WAR
	.align		4
.L_38:
        /*003c*/ 	.byte	0x04, 0x36
        /*003e*/ 	.short	(.L_40 - .L_39)
.L_39:
        /*0040*/ 	.word	0x00000008
.L_40:


//--------------------- .nv.info._Z10testKerneli  --------------------------
	.section	.nv.info._Z10testKerneli,"",@"SHT_CUDA_INFO"
	.sectionflags	@""
	.align	4


	//----- nvinfo : EIATTR_CUDA_API_VERSION
	.align		4
        /*0000*/ 	.byte	0x04, 0x37
        /*0002*/ 	.short	(.L_42 - .L_41)
.L_41:
        /*0004*/ 	.word	0x00000082


	//----- nvinfo : EIATTR_KPARAM_INFO
	.align		4
.L_42:
        /*0008*/ 	.byte	0x04, 0x17
        /*000a*/ 	.short	(.L_44 - .L_43)
.L_43:
        /*000c*/ 	.word	0x00000000
        /*0010*/ 	.short	0x0000
        /*0012*/ 	.short	0x0000
        /*0014*/ 	.byte	0x00, 0xf0, 0x11, 0x00


	//----- nvinfo : EIATTR_SPARSE_MMA_MASK
	.align		4
.L_44:
        /*0018*/ 	.byte	0x03, 0x50
        /*001a*/ 	.short	0x0000


	//----- nvinfo : EIATTR_MAXREG_COUNT
	.align		4
        /*001c*/ 	.byte	0x03, 0x1b
        /*001e*/ 	.short	0x00ff


	//----- nvinfo : EIATTR_EXTERNS
	.align		4
        /*0020*/ 	.byte	0x04, 0x0f
        /*0022*/ 	.short	(.L_46 - .L_45)


	//   ....[0]....
	.align		4
.L_45:
        /*0024*/ 	.word	index@(__assertfail)


	//----- nvinfo : EIATTR_MERCURY_ISA_VERSION
	.align		4
.L_46:
        /*0028*/ 	.byte	0x03, 0x5f
        /*002a*/ 	.short	0x0101


	//----- nvinfo : EIATTR_VRC_CTA_INIT_COUNT
	.align		4
        /*002c*/ 	.byte	0x02, 0x4a
	.zero		1
	.zero		1


	//----- nvinfo : EIATTR_SYSCALL_OFFSETS
	.align		4
        /*0030*/ 	.byte	0x04, 0x46
        /*0032*/ 	.short	(.L_48 - .L_47)


	//   ....[0]....
.L_47:
        /*0034*/ 	.word	0x00000170


	//----- nvinfo : EIATTR_EXIT_INSTR_OFFSETS
	.align		4
.L_48:
        /*0038*/ 	.byte	0x04, 0x1c
        /*003a*/ 	.short	(.L_50 - .L_49)


	//   ....[0]....
.L_49:
        /*003c*/ 	.word	0x00000070


	//   ....[1]....
        /*0040*/ 	.word	0x00000180


	//----- nvinfo : EIATTR_CRS_STACK_SIZE
	.align		4
.L_50:
        /*0044*/ 	.byte	0x04, 0x1e
        /*0046*/ 	.short	(.L_52 - .L_51)
.L_51:
        /*0048*/ 	.word	0x00000000


	//----- nvinfo : EIATTR_CBANK_PARAM_SIZE
	.align		4
.L_52:
        /*004c*/ 	.byte	0x03, 0x19
        /*004e*/ 	.short	0x0004


	//----- nvinfo : EIATTR_PARAM_CBANK
	.align		4
        /*0050*/ 	.byte	0x04, 0x0a
        /*0052*/ 	.short	(.L_54 - .L_53)
	.align		4
.L_53:
        /*0054*/ 	.word	index@(.nv.constant0._Z10testKerneli)
        /*0058*/ 	.short	0x0380
        /*005a*/ 	.short	0x0004


	//----- nvinfo : EIATTR_SW_WAR
	.align		4
.L_54:
        /*005c*/ 	.byte	0x04, 0x36
        /*005e*/ 	.short	(.L_56 - .L_55)
.L_55:
        /*0060*/ 	.word	0x00000008
.L_56:


//--------------------- .nv.callgraph             --------------------------
	.section	.nv.callgraph,"",@"SHT_CUDA_CALLGRAPH"
	.align	4
	.sectionentsize	8
	.align		4
        /*0000*/ 	.word	0x00000000
	.align		4
        /*0004*/ 	.word	0xffffffff
	.align		4
        /*0008*/ 	.word	index@(_Z10perfKernelv)
	.align		4
        /*000c*/ 	.word	index@(__assertfail)
	.align		4
        /*0010*/ 	.word	index@(_Z10testKerneli)
	.align		4
        /*0014*/ 	.word	index@(__assertfail)
	.align		4
        /*0018*/ 	.word	0x00000000
	.align		4
        /*001c*/ 	.word	0xfffffffe
	.align		4
        /*0020*/ 	.word	0x00000000
	.align		4
        /*0024*/ 	.word	0xfffffffd
	.align		4
        /*0028*/ 	.word	0x00000000
	.align		4
        /*002c*/ 	.word	0xfffffffc


//--------------------- .nv.constant4             --------------------------
	.section	.nv.constant4,"a",@progbits
	.align	8
	.align		8
.nv.constant4:
        /*0000*/ 	.dword	__unnamed_1
	.align		8
        /*0008*/ 	.dword	__unnamed_2
	.align		8
        /*0010*/ 	.dword	$str
	.align		8
        /*0018*/ 	.dword	$str$1
	.align		8
        /*0020*/ 	.dword	$str$2
	.align		8
        /*0028*/ 	.dword	__assertfail


//--------------------- .text._Z11perfKernel2v    --------------------------
	.section	.text._Z11perfKernel2v,"ax",@progbits
	.align	128
        .global         _Z11perfKernel2v
        .type           _Z11perfKernel2v,@function
        .size           _Z11perfKernel2v,(.L_x_5 - _Z11perfKernel2v)
        .other          _Z11perfKernel2v,@"STO_CUDA_ENTRY STV_DEFAULT"
_Z11perfKernel2v:
.text._Z11perfKernel2v:
[----:B------:R-:W-:Y:S01]  /*0000*/  LDC R1, c[0x0][0x37c] ;  /* 0x0000df00ff017b82 */ /* 0x000fe20000000800 */
[----:B------:R-:W-:Y:S05]  /*0010*/  EXIT ;  /* 0x000000000000794d */ /* 0x000fea0003800000 */
.L_x_0:
[----:B------:R-:W-:-:S00]  /*0020*/  BRA `(.L_x_0) ;  /* 0xfffffffc00fc7947 */ /* 0x000fc0000383ffff */
[----:B------:R-:W-:-:S00]  /*0030*/  NOP ;  /* 0x0000000000007918 */ /* 0x000fc00000000000 */
        /* <DEDUP_REMOVED lines=12> */
.L_x_5:


//--------------------- .text._Z10perfKernelv     --------------------------
	.section	.text._Z10perfKernelv,"ax",@progbits
	.align	128
        .global         _Z10perfKernelv
        .type           _Z10perfKernelv,@function
        .size           _Z10perfKernelv,(.L_x_6 - _Z10perfKernelv)
        .other          _Z10perfKernelv,@"STO_CUDA_ENTRY STV_DEFAULT"
_Z10perfKernelv:
.text._Z10perfKernelv:
[----:B------:R-:W0:Y:S01]  /*0000*/  LDC R1, c[0x0][0x37c] ;  /* 0x0000df00ff017b82 */ /* 0x000e220000000800 */
[----:B------:R-:W1:Y:S07]  /*0010*/  S2R R0, SR_TID.X ;  /* 0x0000000000007919 */ /* 0x000e6e0000002100 */
[----:B------:R-:W1:Y:S08]  /*0020*/  S2UR UR4, SR_CTAID.X ;  /* 0x00000000000479c3 */ /* 0x000e700000002500 */
[----:B------:R-:W1:Y:S01]  /*0030*/  LDC R3, c[0x0][0x360] ;  /* 0x0000d800ff037b82 */ /* 0x000e620000000800 */
[----:B------:R-:W2:Y:S01]  /*0040*/  LDCU UR5, c[0x0][0x370] ;  /* 0x00006e00ff0577ac */ /* 0x000ea20008000800 */
[----:B-1----:R-:W-:-:S02]  /*0050*/  IMAD R0, R3, UR4, R0 ;  /* 0x0000000403007c24 */ /* 0x002fc4000f8e0200 */
[----:B--2---:R-:W-:-:S05]  /*0060*/  IMAD R3, R3, UR5, RZ ;  /* 0x0000000503037c24 */ /* 0x004fca000f8e02ff */
[----:B------:R-:W-:-:S13]  /*0070*/  ISETP.GT.U32.AND P0, PT, R0, R3, PT ;  /* 0x000000030000720c */ /* 0x000fda0003f04070 */
[----:B0-----:R-:W-:Y:S05]  /*0080*/  @!P0 EXIT ;  /* 0x000000000000894d */ /* 0x001fea0003800000 */
[----:B------:R-:W-:Y:S01]  /*0090*/  MOV R0, 0x28 ;  /* 0x0000002800007802 */ /* 0x000fe20000000f00 */
[----:B------:R-:W0:Y:S01]  /*00a0*/  LDCU.64 UR4, c[0x4][0x20] ;  /* 0x01000400ff0477ac */ /* 0x000e220008000a00 */
[----:B------:R-:W-:Y:S02]  /*00b0*/  HFMA2 R12, -RZ, RZ, 0, 5.9604644775390625e-08 ;  /* 0x00000001ff0c7431 */ /* 0x000fe400000001ff */
[----:B------:R-:W-:Y:S01]  /*00c0*/  IMAD.MOV.U32 R8, RZ, RZ, 0x1c ;  /* 0x0000001cff087424 */ /* 0x000fe200078e00ff */
[----:B------:R1:W2:Y:S01]  /*00d0*/  LDC.64 R2, c[0x4][R0] ;  /* 0x0100000000027b82 */ /* 0x0002a20000000a00 */
[----:B------:R-:W3:Y:S01]  /*00e0*/  LDCU.64 UR6, c[0x4][0x18] ;  /* 0x01000300ff0677ac */ /* 0x000ee20008000a00 */
[----:B------:R-:W-:Y:S01]  /*00f0*/  IMAD.MOV.U32 R13, RZ, RZ, RZ ;  /* 0x000000ffff0d7224 */ /* 0x000fe200078e00ff */
[----:B------:R-:W4:Y:S01]  /*0100*/  LDCU.64 UR8, c[0x4][0x8] ;  /* 0x01000100ff0877ac */ /* 0x000f220008000a00 */
[----:B0-----:R-:W-:Y:S01]  /*0110*/  IMAD.U32 R4, RZ, RZ, UR4 ;  /* 0x00000004ff047e24 */ /* 0x001fe2000f8e00ff */
[----:B------:R-:W-:Y:S01]  /*0120*/  MOV R5, UR5 ;  /* 0x0000000500057c02 */ /* 0x000fe20008000f00 */
[----:B---3--:R-:W-:Y:S01]  /*0130*/  IMAD.U32 R6, RZ, RZ, UR6 ;  /* 0x00000006ff067e24 */ /* 0x008fe2000f8e00ff */
[----:B------:R-:W-:Y:S01]  /*0140*/  MOV R7, UR7 ;  /* 0x0000000700077c02 */ /* 0x000fe20008000f00 */
[----:B----4-:R-:W-:Y:S01]  /*0150*/  IMAD.U32 R10, RZ, RZ, UR8 ;  /* 0x00000008ff0a7e24 */ /* 0x010fe2000f8e00ff */
[----:B-1----:R-:W-:-:S07]  /*0160*/  MOV R11, UR9 ;  /* 0x00000009000b7c02 */ /* 0x002fce0008000f00 */
[----:B------:R-:W-:-:S07]  /*0170*/  LEPC R20, `(.L_x_1) ;  /* 0x000000001014794e */ /* 0x000fce0000000000 */
[----:B--2---:R-:W-:Y:S05]  /*0180*/  CALL.ABS.NOINC R2 ;  /* 0x0000000002007343 */ /* 0x004fea0003c00000 */
.L_x_1:
[----:B------:R-:W-:Y:S05]  /*0190*/  EXIT ;  /* 0x000000000000794d */ /* 0x000fea0003800000 */
.L_x_2:
        /* <DEDUP_REMOVED lines=14> */
.L_x_6:


//--------------------- .text._Z10testKerneli     --------------------------
	.section	.text._Z10testKerneli,"ax",@progbits
	.align	128
        .global         _Z10testKerneli
        .type           _Z10testKerneli,@function
        .size           _Z10testKerneli,(.L_x_7 - _Z10testKerneli)
        .other          _Z10testKerneli,@"STO_CUDA_ENTRY STV_DEFAULT"
_Z10testKerneli:
.text._Z10testKerneli:
[----:B------:R-:W0:Y:S01]  /*0000*/  LDC R1, c[0x0][0x37c] ;  /* 0x0000df00ff017b82 */ /* 0x000e220000000800 */
[----:B------:R-:W1:Y:S07]  /*0010*/  S2R R3, SR_TID.X ;  /* 0x0000000000037919 */ /* 0x000e6e0000002100 */
[----:B------:R-:W1:Y:S01]  /*0020*/  S2UR UR4, SR_CTAID.X ;  /* 0x00000000000479c3 */ /* 0x000e620000002500 */
[----:B------:R-:W2:Y:S07]  /*0030*/  LDCU UR5, c[0x0][0x380] ;  /* 0x00007000ff0577ac */ /* 0x000eae0008000800 */
[----:B------:R-:W1:Y:S02]  /*0040*/  LDC R0, c[0x0][0x360] ;  /* 0x0000d800ff007b82 */ /* 0x000e640000000800 */
[----:B-1----:R-:W-:-:S05]  /*0050*/  IMAD R0, R0, UR4, R3 ;  /* 0x0000000400007c24 */ /* 0x002fca000f8e0203 */
[----:B--2---:R-:W-:-:S13]  /*0060*/  ISETP.GE.AND P0, PT, R0, UR5, PT ;  /* 0x0000000500007c0c */ /* 0x004fda000bf06270 */
        /* <DEDUP_REMOVED lines=17> */
.L_x_3:
[----:B------:R-:W-:Y:S05]  /*0180*/  EXIT ;  /* 0x000000000000794d */ /* 0x000fea0003800000 */
.L_x_4:
        /* <DEDUP_REMOVED lines=15> */
.L_x_7:


//--------------------- .nv.global.init           --------------------------
	.section	.nv.global.init,"aw",@progbits
.nv.global.init:
	.type		$str,@object
	.size		$str,(__unnamed_2 - $str)
$str:
        /*0000*/ 	.byte	0x67, 0x69, 0x64, 0x20, 0x3c, 0x20, 0x4e, 0x00
	.type		__unnamed_2,@object
	.size		__unnamed_2,(__unnamed_1 - __unnamed_2)
__unnamed_2:
        /*0008*/ 	.byte	0x76, 0x6f, 0x69, 0x64, 0x20, 0x70, 0x65, 0x72, 0x66, 0x4b, 0x65, 0x72, 0x6e, 0x65, 0x6c, 0x28
        /*0018*/ 	.byte	0x29, 0x00
	.type		__unnamed_1,@object
	.size		__unnamed_1,($str$1 - __unnamed_1)
__unnamed_1:
        /*001a*/ 	.byte	0x76, 0x6f, 0x69, 0x64, 0x20, 0x74, 0x65, 0x73, 0x74, 0x4b, 0x65, 0x72, 0x6e, 0x65, 0x6c, 0x28
        /*002a*/ 	.byte	0x69, 0x6e, 0x74, 0x29, 0x00
	.type		$str$1,@object
	.size		$str$1,($str$2 - $str$1)
$str$1:
        /*002f*/ 	.byte	0x2f, 0x74, 0x6d, 0x70, 0x2f, 0x73, 0x61, 0x73, 0x73, 0x5f, 0x63, 0x75, 0x5f, 0x78, 0x63, 0x6f
        /*003f*/ 	.byte	0x67, 0x66, 0x75, 0x65, 0x77, 0x2f, 0x6b, 0x2e, 0x63, 0x75, 0x00
	.type		$str$2,@object
	.size		$str$2,(.L_4 - $str$2)
$str$2:
        /*004a*/ 	.byte	0x67, 0x69, 0x64, 0x20, 0x3c, 0x3d, 0x20, 0x62, 0x6c, 0x6f, 0x63, 0x6b, 0x44, 0x69, 0x6d, 0x2e
        /*005a*/ 	.byte	0x78, 0x20, 0x2a, 0x20, 0x67, 0x72, 0x69, 0x64, 0x44, 0x69, 0x6d, 0x2e, 0x78, 0x00
.L_4:


//--------------------- .nv.shared.reserved.0     --------------------------
	.section	.nv.shared.reserved.0,"aw",@nobits
	.weak		__nv_reservedSMEM_offset_0_alias
	.size		__nv_reservedSMEM_offset_0_alias, 0, 64
	.other		__nv_reservedSMEM_offset_0_alias,@"STO_CUDA_RESERVED_SHARED STV_DEFAULT"
__nv_reservedSMEM_offset_0_alias:
	.zero		0
	.zero		64


//--------------------- .nv.constant0._Z11perfKernel2v --------------------------
	.section	.nv.constant0._Z11perfKernel2v,"a",@progbits
	.sectionflags	@""
	.align	4
.nv.constant0._Z11perfKernel2v:
	.zero		896


//--------------------- .nv.constant0._Z10perfKernelv --------------------------
	.section	.nv.constant0._Z10perfKernelv,"a",@progbits
	.sectionflags	@""
	.align	4
.nv.constant0._Z10perfKernelv:
	.zero		896


//--------------------- .nv.constant0._Z10testKerneli --------------------------
	.section	.nv.constant0._Z10testKerneli,"a",@progbits
	.sectionflags	@""
	.align	4
.nv.constant0._Z10testKerneli:
	.zero		900


//--------------------- SYMBOLS --------------------------

	.type		.nv.reservedSmem.offset0,@object
	.size		.nv.reservedSmem.offset0,0x4
	.type		__assertfail,@function
